//
// Generated by NVIDIA NVVM Compiler
//
// Compiler Build ID: CL-36424714
// Cuda compilation tools, release 13.0, V13.0.88
// Based on NVVM 20.0.0
//

.version 9.0
.target sm_100
.address_size 64

	// .globl	_Z10matrix_mulPiS_S_iii
// _ZZ10matrix_mulPiS_S_iiiE2As has been demoted
// _ZZ10matrix_mulPiS_S_iiiE2Bs has been demoted

.visible .entry _Z10matrix_mulPiS_S_iii(
	.param .u64 .ptr .align 1 _Z10matrix_mulPiS_S_iii_param_0,
	.param .u64 .ptr .align 1 _Z10matrix_mulPiS_S_iii_param_1,
	.param .u64 .ptr .align 1 _Z10matrix_mulPiS_S_iii_param_2,
	.param .u32 _Z10matrix_mulPiS_S_iii_param_3,
	.param .u32 _Z10matrix_mulPiS_S_iii_param_4,
	.param .u32 _Z10matrix_mulPiS_S_iii_param_5
)
{
	.reg .pred 	%p<4>;
	.reg .b32 	%r<550>;
	.reg .b64 	%rd<68>;
	// demoted variable
	.shared .align 4 .b8 _ZZ10matrix_mulPiS_S_iiiE2As[4096];
	// demoted variable
	.shared .align 4 .b8 _ZZ10matrix_mulPiS_S_iiiE2Bs[4096];
	ld.param.u64 	%rd8, [_Z10matrix_mulPiS_S_iii_param_0];
	ld.param.u64 	%rd9, [_Z10matrix_mulPiS_S_iii_param_1];
	ld.param.u32 	%r264, [_Z10matrix_mulPiS_S_iii_param_4];
	cvta.to.global.u64 	%rd10, %rd8;
	cvta.to.global.u64 	%rd11, %rd9;
	mov.u32 	%r267, %ctaid.x;
	mov.u32 	%r268, %ctaid.y;
	mul.lo.s32 	%r269, %r268, %r264;
	shl.b32 	%r270, %r269, 7;
	mul.wide.s32 	%rd12, %r270, 4;
	add.s64 	%rd66, %rd10, %rd12;
	shl.b32 	%r271, %r267, 7;
	mul.wide.u32 	%rd13, %r271, 4;
	add.s64 	%rd67, %rd11, %rd13;
	setp.lt.s32 	%p1, %r264, 1;
	mov.b32 	%r486, 0;
	mov.u32 	%r487, %r486;
	mov.u32 	%r488, %r486;
	mov.u32 	%r489, %r486;
	mov.u32 	%r490, %r486;
	mov.u32 	%r491, %r486;
	mov.u32 	%r492, %r486;
	mov.u32 	%r493, %r486;
	mov.u32 	%r494, %r486;
	mov.u32 	%r495, %r486;
	mov.u32 	%r496, %r486;
	mov.u32 	%r497, %r486;
	mov.u32 	%r498, %r486;
	mov.u32 	%r499, %r486;
	mov.u32 	%r500, %r486;
	mov.u32 	%r501, %r486;
	mov.u32 	%r502, %r486;
	mov.u32 	%r503, %r486;
	mov.u32 	%r504, %r486;
	mov.u32 	%r505, %r486;
	mov.u32 	%r506, %r486;
	mov.u32 	%r507, %r486;
	mov.u32 	%r508, %r486;
	mov.u32 	%r509, %r486;
	mov.u32 	%r510, %r486;
	mov.u32 	%r511, %r486;
	mov.u32 	%r512, %r486;
	mov.u32 	%r513, %r486;
	mov.u32 	%r514, %r486;
	mov.u32 	%r515, %r486;
	mov.u32 	%r516, %r486;
	mov.u32 	%r517, %r486;
	mov.u32 	%r518, %r486;
	mov.u32 	%r519, %r486;
	mov.u32 	%r520, %r486;
	mov.u32 	%r521, %r486;
	mov.u32 	%r522, %r486;
	mov.u32 	%r523, %r486;
	mov.u32 	%r524, %r486;
	mov.u32 	%r525, %r486;
	mov.u32 	%r526, %r486;
	mov.u32 	%r527, %r486;
	mov.u32 	%r528, %r486;
	mov.u32 	%r529, %r486;
	mov.u32 	%r530, %r486;
	mov.u32 	%r531, %r486;
	mov.u32 	%r532, %r486;
	mov.u32 	%r533, %r486;
	mov.u32 	%r534, %r486;
	mov.u32 	%r535, %r486;
	mov.u32 	%r536, %r486;
	mov.u32 	%r537, %r486;
	mov.u32 	%r538, %r486;
	mov.u32 	%r539, %r486;
	mov.u32 	%r540, %r486;
	mov.u32 	%r541, %r486;
	mov.u32 	%r542, %r486;
	mov.u32 	%r543, %r486;
	mov.u32 	%r544, %r486;
	mov.u32 	%r545, %r486;
	mov.u32 	%r546, %r486;
	mov.u32 	%r547, %r486;
	mov.u32 	%r548, %r486;
	mov.u32 	%r549, %r486;
	@%p1 bra 	$L__BB0_5;
	mov.b32 	%r486, 0;
	mov.u32 	%r274, %tid.x;
	shl.b32 	%r275, %r274, 5;
	and.b32  	%r276, %r275, 480;
	mov.u32 	%r277, _ZZ10matrix_mulPiS_S_iiiE2Bs;
	add.s32 	%r278, %r276, %r277;
	add.s32 	%r66, %r278, 16;
	mov.u32 	%r419, %r486;
$L__BB0_2:
	ld.param.u32 	%r352, [_Z10matrix_mulPiS_S_iii_param_5];
	ld.param.u32 	%r350, [_Z10matrix_mulPiS_S_iii_param_4];
	shl.b32 	%r279, %r352, 1;
	shl.b32 	%r280, %r352, 2;
	shr.u32 	%r281, %r274, 7;
	and.b32  	%r282, %r274, 127;
	mad.lo.s32 	%r283, %r281, %r352, %r282;
	add.s32 	%r284, %r283, %r280;
	add.s32 	%r285, %r284, %r279;
	add.s32 	%r286, %r283, %r279;
	shl.b32 	%r287, %r350, 5;
	shl.b32 	%r288, %r350, 6;
	shr.u32 	%r289, %r274, 3;
	and.b32  	%r290, %r274, 7;
	mad.lo.s32 	%r291, %r289, %r350, %r290;
	add.s32 	%r292, %r291, %r288;
	add.s32 	%r293, %r292, %r287;
	add.s32 	%r294, %r291, %r287;
	mul.wide.u32 	%rd14, %r291, 4;
	add.s64 	%rd15, %rd66, %rd14;
	ld.global.u32 	%r295, [%rd15];
	mov.u32 	%r296, _ZZ10matrix_mulPiS_S_iiiE2As;
	shl.b32 	%r297, %r274, 2;
	add.s32 	%r298, %r296, %r297;
	st.shared.u32 	[%r298], %r295;
	mul.wide.u32 	%rd16, %r294, 4;
	add.s64 	%rd17, %rd66, %rd16;
	ld.global.u32 	%r299, [%rd17];
	st.shared.u32 	[%r298+1024], %r299;
	mul.wide.u32 	%rd18, %r292, 4;
	add.s64 	%rd19, %rd66, %rd18;
	ld.global.u32 	%r300, [%rd19];
	st.shared.u32 	[%r298+2048], %r300;
	mul.wide.u32 	%rd20, %r293, 4;
	add.s64 	%rd21, %rd66, %rd20;
	ld.global.u32 	%r301, [%rd21];
	st.shared.u32 	[%r298+3072], %r301;
	mul.wide.s32 	%rd22, %r283, 4;
	add.s64 	%rd23, %rd67, %rd22;
	ld.global.u32 	%r302, [%rd23];
	add.s32 	%r303, %r277, %r297;
	st.shared.u32 	[%r303], %r302;
	mul.wide.s32 	%rd24, %r286, 4;
	add.s64 	%rd25, %rd67, %rd24;
	ld.global.u32 	%r304, [%rd25];
	st.shared.u32 	[%r303+1024], %r304;
	mul.wide.s32 	%rd26, %r284, 4;
	add.s64 	%rd27, %rd67, %rd26;
	ld.global.u32 	%r305, [%rd27];
	st.shared.u32 	[%r303+2048], %r305;
	mul.wide.s32 	%rd28, %r285, 4;
	add.s64 	%rd29, %rd67, %rd28;
	ld.global.u32 	%r306, [%rd29];
	st.shared.u32 	[%r303+3072], %r306;
	bar.sync 	0;
	mov.b32 	%r485, 128;
	mov.u32 	%r484, %r66;
$L__BB0_3:
	mov.u32 	%r307, %tid.x;
	shl.b32 	%r308, %r307, 4;
	and.b32  	%r309, %r308, 16128;
	mov.u32 	%r310, _ZZ10matrix_mulPiS_S_iiiE2As;
	add.s32 	%r311, %r310, %r309;
	add.s32 	%r312, %r311, %r485;
	ld.shared.u32 	%r313, [%r312+-128];
	ld.shared.u32 	%r314, [%r312+-96];
	ld.shared.u32 	%r315, [%r312+-64];
	ld.shared.u32 	%r316, [%r312+-32];
	ld.shared.u32 	%r317, [%r312];
	ld.shared.u32 	%r318, [%r312+32];
	ld.shared.u32 	%r319, [%r312+64];
	ld.shared.u32 	%r320, [%r312+96];
	ld.shared.u32 	%r321, [%r484+-16];
	ld.shared.u32 	%r322, [%r484+-12];
	ld.shared.u32 	%r323, [%r484+-8];
	ld.shared.u32 	%r324, [%r484+-4];
	ld.shared.u32 	%r325, [%r484];
	ld.shared.u32 	%r326, [%r484+4];
	ld.shared.u32 	%r327, [%r484+8];
	ld.shared.u32 	%r328, [%r484+12];
	mad.lo.s32 	%r549, %r321, %r313, %r549;
	mad.lo.s32 	%r548, %r322, %r313, %r548;
	mad.lo.s32 	%r547, %r323, %r313, %r547;
	mad.lo.s32 	%r546, %r324, %r313, %r546;
	mad.lo.s32 	%r545, %r325, %r313, %r545;
	mad.lo.s32 	%r544, %r326, %r313, %r544;
	mad.lo.s32 	%r543, %r327, %r313, %r543;
	mad.lo.s32 	%r542, %r328, %r313, %r542;
	mad.lo.s32 	%r541, %r321, %r314, %r541;
	mad.lo.s32 	%r540, %r322, %r314, %r540;
	mad.lo.s32 	%r539, %r323, %r314, %r539;
	mad.lo.s32 	%r538, %r324, %r314, %r538;
	mad.lo.s32 	%r537, %r325, %r314, %r537;
	mad.lo.s32 	%r536, %r326, %r314, %r536;
	mad.lo.s32 	%r535, %r327, %r314, %r535;
	mad.lo.s32 	%r534, %r328, %r314, %r534;
	mad.lo.s32 	%r533, %r321, %r315, %r533;
	mad.lo.s32 	%r532, %r322, %r315, %r532;
	mad.lo.s32 	%r531, %r323, %r315, %r531;
	mad.lo.s32 	%r530, %r324, %r315, %r530;
	mad.lo.s32 	%r529, %r325, %r315, %r529;
	mad.lo.s32 	%r528, %r326, %r315, %r528;
	mad.lo.s32 	%r527, %r327, %r315, %r527;
	mad.lo.s32 	%r526, %r328, %r315, %r526;
	mad.lo.s32 	%r525, %r321, %r316, %r525;
	mad.lo.s32 	%r524, %r322, %r316, %r524;
	mad.lo.s32 	%r523, %r323, %r316, %r523;
	mad.lo.s32 	%r522, %r324, %r316, %r522;
	mad.lo.s32 	%r521, %r325, %r316, %r521;
	mad.lo.s32 	%r520, %r326, %r316, %r520;
	mad.lo.s32 	%r519, %r327, %r316, %r519;
	mad.lo.s32 	%r518, %r328, %r316, %r518;
	mad.lo.s32 	%r517, %r321, %r317, %r517;
	mad.lo.s32 	%r516, %r322, %r317, %r516;
	mad.lo.s32 	%r515, %r323, %r317, %r515;
	mad.lo.s32 	%r514, %r324, %r317, %r514;
	mad.lo.s32 	%r513, %r325, %r317, %r513;
	mad.lo.s32 	%r512, %r326, %r317, %r512;
	mad.lo.s32 	%r511, %r327, %r317, %r511;
	mad.lo.s32 	%r510, %r328, %r317, %r510;
	mad.lo.s32 	%r509, %r321, %r318, %r509;
	mad.lo.s32 	%r508, %r322, %r318, %r508;
	mad.lo.s32 	%r507, %r323, %r318, %r507;
	mad.lo.s32 	%r506, %r324, %r318, %r506;
	mad.lo.s32 	%r505, %r325, %r318, %r505;
	mad.lo.s32 	%r504, %r326, %r318, %r504;
	mad.lo.s32 	%r503, %r327, %r318, %r503;
	mad.lo.s32 	%r502, %r328, %r318, %r502;
	mad.lo.s32 	%r501, %r321, %r319, %r501;
	mad.lo.s32 	%r500, %r322, %r319, %r500;
	mad.lo.s32 	%r499, %r323, %r319, %r499;
	mad.lo.s32 	%r498, %r324, %r319, %r498;
	mad.lo.s32 	%r497, %r325, %r319, %r497;
	mad.lo.s32 	%r496, %r326, %r319, %r496;
	mad.lo.s32 	%r495, %r327, %r319, %r495;
	mad.lo.s32 	%r494, %r328, %r319, %r494;
	mad.lo.s32 	%r493, %r321, %r320, %r493;
	mad.lo.s32 	%r492, %r322, %r320, %r492;
	mad.lo.s32 	%r491, %r323, %r320, %r491;
	mad.lo.s32 	%r490, %r324, %r320, %r490;
	mad.lo.s32 	%r489, %r325, %r320, %r489;
	mad.lo.s32 	%r488, %r326, %r320, %r488;
	mad.lo.s32 	%r487, %r327, %r320, %r487;
	mad.lo.s32 	%r486, %r328, %r320, %r486;
	add.s32 	%r485, %r485, 4;
	add.s32 	%r484, %r484, 512;
	setp.ne.s32 	%p2, %r485, 160;
	@%p2 bra 	$L__BB0_3;
	ld.param.u32 	%r353, [_Z10matrix_mulPiS_S_iii_param_5];
	ld.param.u32 	%r351, [_Z10matrix_mulPiS_S_iii_param_4];
	bar.sync 	0;
	add.s32 	%r419, %r419, 8;
	setp.lt.s32 	%p3, %r419, %r351;
	shl.b32 	%r329, %r353, 3;
	mul.wide.s32 	%rd30, %r329, 4;
	add.s64 	%rd67, %rd67, %rd30;
	add.s64 	%rd66, %rd66, 32;
	@%p3 bra 	$L__BB0_2;
$L__BB0_5:
	ld.param.u32 	%r354, [_Z10matrix_mulPiS_S_iii_param_5];
	ld.param.u64 	%rd65, [_Z10matrix_mulPiS_S_iii_param_2];
	mov.u32 	%r330, %ctaid.y;
	mul.lo.s32 	%r331, %r330, %r354;
	shl.b32 	%r332, %r331, 7;
	mov.u32 	%r333, %ctaid.x;
	shl.b32 	%r334, %r333, 7;
	add.s32 	%r335, %r332, %r334;
	cvt.s64.s32 	%rd31, %r335;
	cvta.to.global.u64 	%rd32, %rd65;
	mov.u32 	%r336, %tid.x;
	shr.u32 	%r337, %r336, 4;
	shl.b32 	%r338, %r336, 3;
	and.b32  	%r339, %r338, 120;
	mul.lo.s32 	%r340, %r337, %r354;
	shl.b32 	%r341, %r340, 3;
	add.s32 	%r342, %r341, %r339;
	cvt.s64.s32 	%rd33, %r342;
	add.s64 	%rd34, %rd33, %rd31;
	shl.b64 	%rd35, %rd34, 2;
	add.s64 	%rd36, %rd32, %rd35;
	st.global.u32 	[%rd36], %r549;
	st.global.u32 	[%rd36+4], %r548;
	st.global.u32 	[%rd36+8], %r547;
	st.global.u32 	[%rd36+12], %r546;
	st.global.u32 	[%rd36+16], %r545;
	st.global.u32 	[%rd36+20], %r544;
	st.global.u32 	[%rd36+24], %r543;
	st.global.u32 	[%rd36+28], %r542;
	add.s32 	%r343, %r342, %r354;
	cvt.s64.s32 	%rd37, %r343;
	add.s64 	%rd38, %rd37, %rd31;
	shl.b64 	%rd39, %rd38, 2;
	add.s64 	%rd40, %rd32, %rd39;
	st.global.u32 	[%rd40], %r541;
	st.global.u32 	[%rd40+4], %r540;
	st.global.u32 	[%rd40+8], %r539;
	st.global.u32 	[%rd40+12], %r538;
	st.global.u32 	[%rd40+16], %r537;
	st.global.u32 	[%rd40+20], %r536;
	st.global.u32 	[%rd40+24], %r535;
	st.global.u32 	[%rd40+28], %r534;
	add.s32 	%r344, %r343, %r354;
	cvt.s64.s32 	%rd41, %r344;
	add.s64 	%rd42, %rd41, %rd31;
	shl.b64 	%rd43, %rd42, 2;
	add.s64 	%rd44, %rd32, %rd43;
	st.global.u32 	[%rd44], %r533;
	st.global.u32 	[%rd44+4], %r532;
	st.global.u32 	[%rd44+8], %r531;
	st.global.u32 	[%rd44+12], %r530;
	st.global.u32 	[%rd44+16], %r529;
	st.global.u32 	[%rd44+20], %r528;
	st.global.u32 	[%rd44+24], %r527;
	st.global.u32 	[%rd44+28], %r526;
	add.s32 	%r345, %r344, %r354;
	cvt.s64.s32 	%rd45, %r345;
	add.s64 	%rd46, %rd45, %rd31;
	shl.b64 	%rd47, %rd46, 2;
	add.s64 	%rd48, %rd32, %rd47;
	st.global.u32 	[%rd48], %r525;
	st.global.u32 	[%rd48+4], %r524;
	st.global.u32 	[%rd48+8], %r523;
	st.global.u32 	[%rd48+12], %r522;
	st.global.u32 	[%rd48+16], %r521;
	st.global.u32 	[%rd48+20], %r520;
	st.global.u32 	[%rd48+24], %r519;
	st.global.u32 	[%rd48+28], %r518;
	add.s32 	%r346, %r345, %r354;
	cvt.s64.s32 	%rd49, %r346;
	add.s64 	%rd50, %rd49, %rd31;
	shl.b64 	%rd51, %rd50, 2;
	add.s64 	%rd52, %rd32, %rd51;
	st.global.u32 	[%rd52], %r517;
	st.global.u32 	[%rd52+4], %r516;
	st.global.u32 	[%rd52+8], %r515;
	st.global.u32 	[%rd52+12], %r514;
	st.global.u32 	[%rd52+16], %r513;
	st.global.u32 	[%rd52+20], %r512;
	st.global.u32 	[%rd52+24], %r511;
	st.global.u32 	[%rd52+28], %r510;
	add.s32 	%r347, %r346, %r354;
	cvt.s64.s32 	%rd53, %r347;
	add.s64 	%rd54, %rd53, %rd31;
	shl.b64 	%rd55, %rd54, 2;
	add.s64 	%rd56, %rd32, %rd55;
	st.global.u32 	[%rd56], %r509;
	st.global.u32 	[%rd56+4], %r508;
	st.global.u32 	[%rd56+8], %r507;
	st.global.u32 	[%rd56+12], %r506;
	st.global.u32 	[%rd56+16], %r505;
	st.global.u32 	[%rd56+20], %r504;
	st.global.u32 	[%rd56+24], %r503;
	st.global.u32 	[%rd56+28], %r502;
	add.s32 	%r348, %r347, %r354;
	cvt.s64.s32 	%rd57, %r348;
	add.s64 	%rd58, %rd57, %rd31;
	shl.b64 	%rd59, %rd58, 2;
	add.s64 	%rd60, %rd32, %rd59;
	st.global.u32 	[%rd60], %r501;
	st.global.u32 	[%rd60+4], %r500;
	st.global.u32 	[%rd60+8], %r499;
	st.global.u32 	[%rd60+12], %r498;
	st.global.u32 	[%rd60+16], %r497;
	st.global.u32 	[%rd60+20], %r496;
	st.global.u32 	[%rd60+24], %r495;
	st.global.u32 	[%rd60+28], %r494;
	add.s32 	%r349, %r348, %r354;
	cvt.s64.s32 	%rd61, %r349;
	add.s64 	%rd62, %rd61, %rd31;
	shl.b64 	%rd63, %rd62, 2;
	add.s64 	%rd64, %rd32, %rd63;
	st.global.u32 	[%rd64], %r493;
	st.global.u32 	[%rd64+4], %r492;
	st.global.u32 	[%rd64+8], %r491;
	st.global.u32 	[%rd64+12], %r490;
	st.global.u32 	[%rd64+16], %r489;
	st.global.u32 	[%rd64+20], %r488;
	st.global.u32 	[%rd64+24], %r487;
	st.global.u32 	[%rd64+28], %r486;
	ret;

}


// ===== COMPILED SASS (sm_100) =====

	.target	sm_100

	.elftype	@"ET_EXEC"


//--------------------- .note.nv.tkinfo           --------------------------
	.section	.note.nv.tkinfo,"",@"SHT_NOTE"
	.sectionflags	@"SHF_NOTE_NV_TKINFO"
	.tkinfo
        /*0018*/ 	.word	0x00000002
        /*0030*/ 	.string	""
        /*0030*/ 	.string	"ptxas"
        /*0030*/ 	.string	"Cuda compilation tools, release 13.0, V13.0.88"
        /*0030*/ 	.string	"Build cuda_13.0.r13.0/compiler.36424714_0"
        /*0030*/ 	.string	"-arch sm_100 -m 64 "



//--------------------- .note.nv.cuinfo           --------------------------
	.section	.note.nv.cuinfo,"",@"SHT_NOTE"
	.sectionflags	@"SHF_NOTE_NV_CUINFO"
        /*0018*/ 	.short	0x0002
        /*001a*/ 	.short	0x0064
        /*001c*/ 	.short	0x0082
	.zero		2


//--------------------- .nv.info                  --------------------------
	.section	.nv.info,"",@"SHT_CUDA_INFO"
	.align	4


	//----- nvinfo : EIATTR_REGCOUNT
	.align		4
        /*0000*/ 	.byte	0x04, 0x2f
        /*0002*/ 	.short	(.L_1 - .L_0)
	.align		4
.L_0:
        /*0004*/ 	.word	index@(_Z10matrix_mulPiS_S_iii)
        /*0008*/ 	.word	0x00000058


	//----- nvinfo : EIATTR_FRAME_SIZE
	.align		4
.L_1:
        /*000c*/ 	.byte	0x04, 0x11
        /*000e*/ 	.short	(.L_3 - .L_2)
	.align		4
.L_2:
        /*0010*/ 	.word	index@(_Z10matrix_mulPiS_S_iii)
        /*0014*/ 	.word	0x00000000


	//----- nvinfo : EIATTR_MIN_STACK_SIZE
	.align		4
.L_3:
        /*0018*/ 	.byte	0x04, 0x12
        /*001a*/ 	.short	(.L_5 - .L_4)
	.align		4
.L_4:
        /*001c*/ 	.word	index@(_Z10matrix_mulPiS_S_iii)
        /*0020*/ 	.word	0x00000000
.L_5:


//--------------------- .nv.compat                --------------------------
	.section	.nv.compat,"",@"SHT_CUDA_COMPAT_INFO"
	.align	4
        /*0000*/ 	.byte	0x02, 0x09, 0x00, 0x00, 0x02, 0x02, 0x01, 0x00, 0x02, 0x05, 0x05, 0x00, 0x03, 0x07, 0x01, 0x01
        /*0010*/ 	.byte	0x02, 0x03, 0x00, 0x00, 0x02, 0x06, 0x01, 0x00, 0x04, 0x0b, 0x08, 0x00, 0x09, 0x00, 0x00, 0x00
        /*0020*/ 	.byte	0x00, 0x00, 0x00, 0x00


//--------------------- .nv.info._Z10matrix_mulPiS_S_iii --------------------------
	.section	.nv.info._Z10matrix_mulPiS_S_iii,"",@"SHT_CUDA_INFO"
	.sectionflags	@""
	.align	4


	//----- nvinfo : EIATTR_CUDA_API_VERSION
	.align		4
        /*0000*/ 	.byte	0x04, 0x37
        /*0002*/ 	.short	(.L_7 - .L_6)
.L_6:
        /*0004*/ 	.word	0x00000082


	//----- nvinfo : EIATTR_KPARAM_INFO
	.align		4
.L_7:
        /*0008*/ 	.byte	0x04, 0x17
        /*000a*/ 	.short	(.L_9 - .L_8)
.L_8:
        /*000c*/ 	.word	0x00000000
        /*0010*/ 	.short	0x0005
        /*0012*/ 	.short	0x0020
        /*0014*/ 	.byte	0x00, 0xf0, 0x11, 0x00


	//----- nvinfo : EIATTR_KPARAM_INFO
	.align		4
.L_9:
        /*0018*/ 	.byte	0x04, 0x17
        /*001a*/ 	.short	(.L_11 - .L_10)
.L_10:
        /*001c*/ 	.word	0x00000000
        /*0020*/ 	.short	0x0004
        /*0022*/ 	.short	0x001c
        /*0024*/ 	.byte	0x00, 0xf0, 0x11, 0x00


	//----- nvinfo : EIATTR_KPARAM_INFO
	.align		4
.L_11:
        /*0028*/ 	.byte	0x04, 0x17
        /*002a*/ 	.short	(.L_13 - .L_12)
.L_12:
        /*002c*/ 	.word	0x00000000
        /*0030*/ 	.short	0x0003
        /*0032*/ 	.short	0x0018
        /*0034*/ 	.byte	0x00, 0xf0, 0x11, 0x00


	//----- nvinfo : EIATTR_KPARAM_INFO
	.align		4
.L_13:
        /*0038*/ 	.byte	0x04, 0x17
        /*003a*/ 	.short	(.L_15 - .L_14)
.L_14:
        /*003c*/ 	.word	0x00000000
        /*0040*/ 	.short	0x0002
        /*0042*/ 	.short	0x0010
        /*0044*/ 	.byte	0x00, 0xf5, 0x21, 0x00


	//----- nvinfo : EIATTR_KPARAM_INFO
	.align		4
.L_15:
        /*0048*/ 	.byte	0x04, 0x17
        /*004a*/ 	.short	(.L_17 - .L_16)
.L_16:
        /*004c*/ 	.word	0x00000000
        /*0050*/ 	.short	0x0001
        /*0052*/ 	.short	0x0008
        /*0054*/ 	.byte	0x00, 0xf5, 0x21, 0x00


	//----- nvinfo : EIATTR_KPARAM_INFO
	.align		4
.L_17:
        /*0058*/ 	.byte	0x04, 0x17
        /*005a*/ 	.short	(.L_19 - .L_18)
.L_18:
        /*005c*/ 	.word	0x00000000
        /*0060*/ 	.short	0x0000
        /*0062*/ 	.short	0x0000
        /*0064*/ 	.byte	0x00, 0xf5, 0x21, 0x00


	//----- nvinfo : EIATTR_SPARSE_MMA_MASK
	.align		4
.L_19:
        /*0068*/ 	.byte	0x03, 0x50
        /*006a*/ 	.short	0x0000


	//----- nvinfo : EIATTR_MAXREG_COUNT
	.align		4
        /*006c*/ 	.byte	0x03, 0x1b
        /*006e*/ 	.short	0x00ff


	//----- nvinfo : EIATTR_NUM_BARRIERS
	.align		4
        /*0070*/ 	.byte	0x02, 0x4c
        /*0072*/ 	.byte	0x01
	.zero		1


	//----- nvinfo : EIATTR_MERCURY_ISA_VERSION
	.align		4
        /*0074*/ 	.byte	0x03, 0x5f
        /*0076*/ 	.short	0x0101


	//----- nvinfo : EIATTR_VRC_CTA_INIT_COUNT
	.align		4
        /*0078*/ 	.byte	0x02, 0x4a
	.zero		1
	.zero		1


	//----- nvinfo : EIATTR_EXIT_INSTR_OFFSETS
	.align		4
        /*007c*/ 	.byte	0x04, 0x1c
        /*007e*/ 	.short	(.L_21 - .L_20)


	//   ....[0]....
.L_20:
        /*0080*/ 	.word	0x00001450


	//----- nvinfo : EIATTR_CBANK_PARAM_SIZE
	.align		4
.L_21:
        /*0084*/ 	.byte	0x03, 0x19
        /*0086*/ 	.short	0x0024


	//----- nvinfo : EIATTR_PARAM_CBANK
	.align		4
        /*0088*/ 	.byte	0x04, 0x0a
        /*008a*/ 	.short	(.L_23 - .L_22)
	.align		4
.L_22:
        /*008c*/ 	.word	index@(.nv.constant0._Z10matrix_mulPiS_S_iii)
        /*0090*/ 	.short	0x0380
        /*0092*/ 	.short	0x0024


	//----- nvinfo : EIATTR_SW_WAR
	.align		4
.L_23:
        /*0094*/ 	.byte	0x04, 0x36
        /*0096*/ 	.short	(.L_25 - .L_24)
.L_24:
        /*0098*/ 	.word	0x00000008
.L_25:


//--------------------- .nv.callgraph             --------------------------
	.section	.nv.callgraph,"",@"SHT_CUDA_CALLGRAPH"
	.align	4
	.sectionentsize	8
	.align		4
        /*0000*/ 	.word	0x00000000
	.align		4
        /*0004*/ 	.word	0xffffffff
	.align		4
        /*0008*/ 	.word	0x00000000
	.align		4
        /*000c*/ 	.word	0xfffffffe
	.align		4
        /*0010*/ 	.word	0x00000000
	.align		4
        /*0014*/ 	.word	0xfffffffd
	.align		4
        /*0018*/ 	.word	0x00000000
	.align		4
        /*001c*/ 	.word	0xfffffffc


//--------------------- .text._Z10matrix_mulPiS_S_iii --------------------------
	.section	.text._Z10matrix_mulPiS_S_iii,"ax",@progbits
	.align	128
        .global         _Z10matrix_mulPiS_S_iii
        .type           _Z10matrix_mulPiS_S_iii,@function
        .size           _Z10matrix_mulPiS_S_iii,(.L_x_4 - _Z10matrix_mulPiS_S_iii)
        .other          _Z10matrix_mulPiS_S_iii,@"STO_CUDA_ENTRY STV_DEFAULT"
_Z10matrix_mulPiS_S_iii:
.text._Z10matrix_mulPiS_S_iii:
[----:B------:R-:W-:Y:S08]  /*0000*/  LDC R1, c[0x0][0x37c] ;  /* 0x0000df00ff017b82 */ /* 0x000ff00000000800 */
[----:B------:R-:W0:Y:S01]  /*0010*/  S2UR UR8, SR_CTAID.Y ;  /* 0x00000000000879c3 */ /* 0x000e220000002600 */
[----:B------:R-:W1:Y:S01]  /*0020*/  LDCU UR10, c[0x0][0x39c] ;  /* 0x00007380ff0a77ac */ /* 0x000e620008000800 */
[----:B------:R-:W-:Y:S01]  /*0030*/  HFMA2 R0, -RZ, RZ, 0, 0 ;  /* 0x00000000ff007431 */ /* 0x000fe200000001ff */
[----:B------:R-:W-:-:S02]  /*0040*/  CS2R R60, SRZ ;  /* 0x00000000003c7805 */ /* 0x000fc4000001ff00 */
[----:B------:R-:W-:Y:S01]  /*0050*/  CS2R R58, SRZ ;  /* 0x00000000003a7805 */ /* 0x000fe2000001ff00 */
[----:B------:R-:W2:Y:S01]  /*0060*/  LDCU.128 UR4, c[0x0][0x380] ;  /* 0x00007000ff0477ac */ /* 0x000ea20008000c00 */
[----:B------:R-:W-:Y:S02]  /*0070*/  CS2R R56, SRZ ;  /* 0x0000000000387805 */ /* 0x000fe4000001ff00 */
[----:B------:R-:W-:Y:S01]  /*0080*/  CS2R R54, SRZ ;  /* 0x0000000000367805 */ /* 0x000fe2000001ff00 */
[----:B------:R-:W3:Y:S01]  /*0090*/  S2UR UR9, SR_CTAID.X ;  /* 0x00000000000979c3 */ /* 0x000ee20000002500 */
[----:B------:R-:W-:Y:S02]  /*00a0*/  CS2R R52, SRZ ;  /* 0x0000000000347805 */ /* 0x000fe4000001ff00 */
[----:B------:R-:W-:Y:S02]  /*00b0*/  CS2R R50, SRZ ;  /* 0x0000000000327805 */ /* 0x000fe4000001ff00 */
[----:B------:R-:W-:-:S02]  /*00c0*/  CS2R R48, SRZ ;  /* 0x0000000000307805 */ /* 0x000fc4000001ff00 */
[----:B------:R-:W-:Y:S02]  /*00d0*/  CS2R R46, SRZ ;  /* 0x00000000002e7805 */ /* 0x000fe4000001ff00 */
[----:B------:R-:W-:Y:S02]  /*00e0*/  CS2R R44, SRZ ;  /* 0x00000000002c7805 */ /* 0x000fe4000001ff00 */
[----:B------:R-:W-:Y:S02]  /*00f0*/  CS2R R42, SRZ ;  /* 0x00000000002a7805 */ /* 0x000fe4000001ff00 */
[----:B------:R-:W-:Y:S02]  /*0100*/  CS2R R40, SRZ ;  /* 0x0000000000287805 */ /* 0x000fe4000001ff00 */
[----:B------:R-:W-:Y:S02]  /*0110*/  CS2R R38, SRZ ;  /* 0x0000000000267805 */ /* 0x000fe4000001ff00 */
[----:B------:R-:W-:-:S02]  /*0120*/  CS2R R36, SRZ ;  /* 0x0000000000247805 */ /* 0x000fc4000001ff00 */
[----:B------:R-:W-:Y:S01]  /*0130*/  CS2R R34, SRZ ;  /* 0x0000000000227805 */ /* 0x000fe2000001ff00 */
[----:B-1----:R-:W-:Y:S01]  /*0140*/  UISETP.GE.AND UP0, UPT, UR10, 0x1, UPT ;  /* 0x000000010a00788c */ /* 0x002fe2000bf06270 */
[----:B------:R-:W-:Y:S02]  /*0150*/  CS2R R32, SRZ ;  /* 0x0000000000207805 */ /* 0x000fe4000001ff00 */
[----:B------:R-:W-:Y:S02]  /*0160*/  CS2R R30, SRZ ;  /* 0x00000000001e7805 */ /* 0x000fe4000001ff00 */
[----:B------:R-:W-:Y:S02]  /*0170*/  CS2R R28, SRZ ;  /* 0x00000000001c7805 */ /* 0x000fe4000001ff00 */
[----:B------:R-:W-:Y:S01]  /*0180*/  CS2R R26, SRZ ;  /* 0x00000000001a7805 */ /* 0x000fe2000001ff00 */
[----:B0-----:R-:W-:Y:S01]  /*0190*/  UIMAD UR8, UR8, UR10, URZ ;  /* 0x0000000a080872a4 */ /* 0x001fe2000f8e02ff */
[----:B------:R-:W-:-:S02]  /*01a0*/  CS2R R24, SRZ ;  /* 0x0000000000187805 */ /* 0x000fc4000001ff00 */
[----:B------:R-:W-:Y:S02]  /*01b0*/  CS2R R22, SRZ ;  /* 0x0000000000167805 */ /* 0x000fe4000001ff00 */
[----:B------:R-:W-:Y:S01]  /*01c0*/  CS2R R20, SRZ ;  /* 0x0000000000147805 */ /* 0x000fe2000001ff00 */
[----:B------:R-:W-:Y:S01]  /*01d0*/  USHF.L.U32 UR8, UR8, 0x7, URZ ;  /* 0x0000000708087899 */ /* 0x000fe200080006ff */
[----:B------:R-:W-:Y:S02]  /*01e0*/  CS2R R18, SRZ ;  /* 0x0000000000127805 */ /* 0x000fe4000001ff00 */
[----:B------:R-:W-:Y:S02]  /*01f0*/  CS2R R16, SRZ ;  /* 0x0000000000107805 */ /* 0x000fe4000001ff00 */
[----:B------:R-:W-:Y:S01]  /*0200*/  CS2R R14, SRZ ;  /* 0x00000000000e7805 */ /* 0x000fe2000001ff00 */
[----:B---3--:R-:W-:Y:S01]  /*0210*/  USHF.L.U32 UR9, UR9, 0x7, URZ ;  /* 0x0000000709097899 */ /* 0x008fe200080006ff */
[----:B------:R-:W-:-:S02]  /*0220*/  CS2R R12, SRZ ;  /* 0x00000000000c7805 */ /* 0x000fc4000001ff00 */
[----:B------:R-:W-:Y:S02]  /*0230*/  CS2R R68, SRZ ;  /* 0x0000000000447805 */ /* 0x000fe4000001ff00 */
[----:B------:R-:W-:Y:S02]  /*0240*/  CS2R R66, SRZ ;  /* 0x0000000000427805 */ /* 0x000fe4000001ff00 */
[----:B------:R-:W-:Y:S02]  /*0250*/  CS2R R64, SRZ ;  /* 0x0000000000407805 */ /* 0x000fe4000001ff00 */
[----:B------:R-:W-:Y:S01]  /*0260*/  CS2R R62, SRZ ;  /* 0x00000000003e7805 */ /* 0x000fe2000001ff00 */
[----:B------:R-:W-:Y:S01]  /*0270*/  IMAD.MOV.U32 R75, RZ, RZ, RZ ;  /* 0x000000ffff4b7224 */ /* 0x000fe200078e00ff */
[----:B------:R-:W-:Y:S02]  /*0280*/  CS2R R72, SRZ ;  /* 0x0000000000487805 */ /* 0x000fe4000001ff00 */
[----:B------:R-:W-:Y:S01]  /*0290*/  CS2R R70, SRZ ;  /* 0x0000000000467805 */ /* 0x000fe2000001ff00 */
[----:B------:R-:W0:Y:S01]  /*02a0*/  LDCU.64 UR14, c[0x0][0x358] ;  /* 0x00006b00ff0e77ac */ /* 0x000e220008000a00 */
[----:B--2---:R-:W-:-:S02]  /*02b0*/  UIMAD.WIDE.U32 UR6, UR9, 0x4, UR6 ;  /* 0x00000004090678a5 */ /* 0x004fc4000f8e0006 */
[----:B------:R-:W-:Y:S01]  /*02c0*/  UIMAD.WIDE UR4, UR8, 0x4, UR4 ;  /* 0x00000004080478a5 */ /* 0x000fe2000f8e0204 */
[----:B------:R-:W-:Y:S11]  /*02d0*/  BRA.U !UP0, `(.L_x_0) ;  /* 0x00000009088c7547 */ /* 0x000ff6000b800000 */
[----:B------:R-:W1:Y:S01]  /*02e0*/  S2R R74, SR_TID.X ;  /* 0x00000000004a7919 */ /* 0x000e620000002100 */
[----:B------:R-:W2:Y:S01]  /*02f0*/  S2UR UR10, SR_CgaCtaId ;  /* 0x00000000000a79c3 */ /* 0x000ea20000008800 */
[----:B------:R-:W-:Y:S01]  /*0300*/  UMOV UR8, 0x400 ;  /* 0x0000040000087882 */ /* 0x000fe20000000000 */
[----:B------:R-:W-:Y:S01]  /*0310*/  MOV R60, RZ ;  /* 0x000000ff003c7202 */ /* 0x000fe20000000f00 */
[----:B------:R-:W-:Y:S01]  /*0320*/  UIADD3 UR8, UPT, UPT, UR8, 0x1000, URZ ;  /* 0x0000100008087890 */ /* 0x000fe2000fffe0ff */
[----:B------:R-:W-:-:S03]  /*0330*/  UMOV UR9, UR5 ;  /* 0x0000000500097c82 */ /* 0x000fc60008000000 */
[----:B--2---:R-:W-:-:S03]  /*0340*/  ULEA UR10, UR10, UR8, 0x18 ;  /* 0x000000080a0a7291 */ /* 0x004fc6000f8ec0ff */
[----:B------:R-:W-:Y:S01]  /*0350*/  UMOV UR8, UR4 ;  /* 0x0000000400087c82 */ /* 0x000fe20008000000 */
[----:B------:R-:W-:Y:S02]  /*0360*/  UMOV UR4, URZ ;  /* 0x000000ff00047c82 */ /* 0x000fe40008000000 */
[----:B------:R-:W-:Y:S01]  /*0370*/  IMAD.U32 R3, RZ, RZ, UR10 ;  /* 0x0000000aff037e24 */ /* 0x000fe2000f8e00ff */
[----:B-1----:R-:W-:-:S04]  /*0380*/  SHF.L.U32 R2, R74, 0x5, RZ ;  /* 0x000000054a027819 */ /* 0x002fc800000006ff */
[----:B------:R-:W-:-:S04]  /*0390*/  LOP3.LUT R2, R2, 0x1e0, RZ, 0xc0, !PT ;  /* 0x000001e002027812 */ /* 0x000fc800078ec0ff */
[----:B------:R-:W-:-:S07]  /*03a0*/  IADD3 R76, PT, PT, R2, 0x10, R3 ;  /* 0x00000010024c7810 */ /* 0x000fce0007ffe003 */
.L_x_2:
[----:B------:R-:W1:Y:S01]  /*03b0*/  LDCU UR13, c[0x0][0x39c] ;  /* 0x00007380ff0d77ac */ /* 0x000e620008000800 */
[--C-:B------:R-:W-:Y:S01]  /*03c0*/  SHF.R.U32.HI R2, RZ, 0x3, R74.reuse ;  /* 0x00000003ff027819 */ /* 0x100fe2000001164a */
[----:B------:R-:W-:Y:S01]  /*03d0*/  IMAD.MOV.U32 R7, RZ, RZ, 0x4 ;  /* 0x00000004ff077424 */ /* 0x000fe200078e00ff */
[C---:B------:R-:W-:Y:S01]  /*03e0*/  LOP3.LUT R3, R74.reuse, 0x7, RZ, 0xc0, !PT ;  /* 0x000000074a037812 */ /* 0x040fe200078ec0ff */
[----:B------:R-:W2:Y:S01]  /*03f0*/  LDCU UR11, c[0x0][0x3a0] ;  /* 0x00007400ff0b77ac */ /* 0x000ea20008000800 */
[----:B------:R-:W-:Y:S01]  /*0400*/  SHF.R.U32.HI R8, RZ, 0x7, R74 ;  /* 0x00000007ff087819 */ /* 0x000fe2000001164a */
[----:B------:R-:W-:Y:S01]  /*0410*/  IMAD.MOV.U32 R79, RZ, RZ, 0x4 ;  /* 0x00000004ff4f7424 */ /* 0x000fe200078e00ff */
[----:B------:R-:W-:Y:S01]  /*0420*/  LOP3.LUT R9, R74, 0x7f, RZ, 0xc0, !PT ;  /* 0x0000007f4a097812 */ /* 0x000fe200078ec0ff */
[----:B------:R-:W-:Y:S01]  /*0430*/  HFMA2 R81, -RZ, RZ, 0, 2.384185791015625e-07 ;  /* 0x00000004ff517431 */ /* 0x000fe200000001ff */
[----:B------:R-:W-:Y:S01]  /*0440*/  MOV R77, 0x4 ;  /* 0x00000004004d7802 */ /* 0x000fe20000000f00 */
[----:B-1----:R-:W-:Y:S01]  /*0450*/  IMAD R2, R2, UR13, R3 ;  /* 0x0000000d02027c24 */ /* 0x002fe2000f8e0203 */
[----:B------:R-:W-:Y:S01]  /*0460*/  MOV R3, UR13 ;  /* 0x0000000d00037c02 */ /* 0x000fe20008000f00 */
[----:B------:R-:W-:Y:S01]  /*0470*/  IMAD.U32 R5, RZ, RZ, UR13 ;  /* 0x0000000dff057e24 */ /* 0x000fe2000f8e00ff */
[----:B------:R-:W-:Y:S01]  /*0480*/  MOV R11, UR13 ;  /* 0x0000000d000b7c02 */ /* 0x000fe20008000f00 */
[----:B--2---:R-:W-:-:S02]  /*0490*/  IMAD R8, R8, UR11, R9 ;  /* 0x0000000b08087c24 */ /* 0x004fc4000f8e0209 */
[----:B------:R-:W-:Y:S01]  /*04a0*/  IMAD R10, R3, 0x40, R2 ;  /* 0x00000040030a7824 */ /* 0x000fe200078e0202 */
[----:B------:R-:W-:Y:S01]  /*04b0*/  LEA R4, R5, R2, 0x5 ;  /* 0x0000000205047211 */ /* 0x000fe200078e28ff */
[----:B------:R-:W-:Y:S01]  /*04c0*/  IMAD.WIDE.U32 R2, R2, R7, UR8 ;  /* 0x0000000802027e25 */ /* 0x000fe2000f8e0007 */
[----:B------:R-:W-:-:S03]  /*04d0*/  MOV R9, UR11 ;  /* 0x0000000b00097c02 */ /* 0x000fc60008000f00 */
[----:B------:R-:W-:Y:S01]  /*04e0*/  IMAD.WIDE.U32 R6, R10, R79, UR8 ;  /* 0x000000080a067e25 */ /* 0x000fe2000f8e004f */
[----:B------:R-:W-:-:S03]  /*04f0*/  LEA R9, R9, R8, 0x2 ;  /* 0x0000000809097211 */ /* 0x000fc600078e10ff */
[----:B------:R-:W-:Y:S01]  /*0500*/  IMAD R80, R11, 0x20, R10 ;  /* 0x000000200b507824 */ /* 0x000fe200078e020a */
[----:B------:R-:W-:Y:S01]  /*0510*/  MOV R11, UR11 ;  /* 0x0000000b000b7c02 */ /* 0x000fe20008000f00 */
[----:B------:R-:W-:Y:S01]  /*0520*/  IMAD.U32 R10, RZ, RZ, UR11 ;  /* 0x0000000bff0a7e24 */ /* 0x000fe2000f8e00ff */
[----:B0-----:R0:W2:Y:S01]  /*0530*/  LDG.E R79, desc[UR14][R6.64] ;  /* 0x0000000e064f7981 */ /* 0x0010a2000c1e1900 */
[----:B------:R-:W-:Y:S01]  /*0540*/  IMAD.WIDE.U32 R4, R4, R77, UR8 ;  /* 0x0000000804047e25 */ /* 0x000fe2000f8e004d */
[----:B------:R-:W-:Y:S02]  /*0550*/  LEA R11, R11, R8, 0x1 ;  /* 0x000000080b0b7211 */ /* 0x000fe400078e08ff */
[----:B------:R-:W-:Y:S01]  /*0560*/  LEA R10, R10, R9, 0x1 ;  /* 0x000000090a0a7211 */ /* 0x000fe200078e08ff */
[----:B------:R-:W-:Y:S01]  /*0570*/  IMAD.MOV.U32 R83, RZ, RZ, 0x4 ;  /* 0x00000004ff537424 */ /* 0x000fe200078e00ff */
[----:B------:R1:W3:Y:S01]  /*0580*/  LDG.E R77, desc[UR14][R2.64] ;  /* 0x0000000e024d7981 */ /* 0x0002e2000c1e1900 */
[----:B------:R-:W-:-:S02]  /*0590*/  IMAD.MOV.U32 R82, RZ, RZ, 0x4 ;  /* 0x00000004ff527424 */ /* 0x000fc400078e00ff */
[----:B------:R-:W-:Y:S01]  /*05a0*/  IMAD.MOV.U32 R84, RZ, RZ, 0x4 ;  /* 0x00000004ff547424 */ /* 0x000fe200078e00ff */
[----:B------:R4:W5:Y:S01]  /*05b0*/  LDG.E R78, desc[UR14][R4.64] ;  /* 0x0000000e044e7981 */ /* 0x000962000c1e1900 */
[----:B------:R-:W-:Y:S02]  /*05c0*/  IMAD.MOV.U32 R85, RZ, RZ, 0x4 ;  /* 0x00000004ff557424 */ /* 0x000fe400078e00ff */
[----:B0-----:R-:W-:-:S04]  /*05d0*/  IMAD.WIDE R6, R11, R82, UR6 ;  /* 0x000000060b067e25 */ /* 0x001fc8000f8e0252 */
[----:B-1----:R-:W-:Y:S02]  /*05e0*/  IMAD.WIDE.U32 R2, R80, R81, UR8 ;  /* 0x0000000850027e25 */ /* 0x002fe4000f8e0051 */
[----:B------:R-:W5:Y:S02]  /*05f0*/  LDG.E R6, desc[UR14][R6.64] ;  /* 0x0000000e06067981 */ /* 0x000f64000c1e1900 */
[----:B----4-:R-:W-:Y:S02]  /*0600*/  IMAD.WIDE R4, R8, R83, UR6 ;  /* 0x0000000608047e25 */ /* 0x010fe4000f8e0253 */
[----:B------:R0:W4:Y:S02]  /*0610*/  LDG.E R3, desc[UR14][R2.64] ;  /* 0x0000000e02037981 */ /* 0x000124000c1e1900 */
[----:B------:R-:W-:Y:S02]  /*0620*/  IMAD.WIDE R8, R9, R84, UR6 ;  /* 0x0000000609087e25 */ /* 0x000fe4000f8e0254 */
[----:B------:R1:W4:Y:S02]  /*0630*/  LDG.E R4, desc[UR14][R4.64] ;  /* 0x0000000e04047981 */ /* 0x000324000c1e1900 */
[----:B------:R-:W-:-:S02]  /*0640*/  IMAD.WIDE R10, R10, R85, UR6 ;  /* 0x000000060a0a7e25 */ /* 0x000fc4000f8e0255 */
[----:B------:R-:W4:Y:S04]  /*0650*/  LDG.E R8, desc[UR14][R8.64] ;  /* 0x0000000e08087981 */ /* 0x000f28000c1e1900 */
[----:B------:R-:W4:Y:S01]  /*0660*/  LDG.E R10, desc[UR14][R10.64] ;  /* 0x0000000e0a0a7981 */ /* 0x000f22000c1e1900 */
[----:B------:R-:W0:Y:S01]  /*0670*/  S2UR UR12, SR_CgaCtaId ;  /* 0x00000000000c79c3 */ /* 0x000e220000008800 */
[----:B------:R-:W-:Y:S01]  /*0680*/  UMOV UR5, 0x400 ;  /* 0x0000040000057882 */ /* 0x000fe20000000000 */
[----:B------:R-:W-:Y:S01]  /*0690*/  LEA R81, R74, UR10, 0x2 ;  /* 0x0000000a4a517c11 */ /* 0x000fe2000f8e10ff */
[----:B0-----:R-:W-:-:S06]  /*06a0*/  ULEA UR5, UR12, UR5, 0x18 ;  /* 0x000000050c057291 */ /* 0x001fcc000f8ec0ff */
[----:B------:R-:W-:Y:S02]  /*06b0*/  LEA R80, R74, UR5, 0x2 ;  /* 0x000000054a507c11 */ /* 0x000fe4000f8e10ff */
[----:B------:R-:W0:Y:S02]  /*06c0*/  S2R R74, SR_TID.X ;  /* 0x00000000004a7919 */ /* 0x000e240000002100 */
[----:B0-----:R-:W-:-:S05]  /*06d0*/  IMAD.SHL.U32 R2, R74, 0x10, RZ ;  /* 0x000000104a027824 */ /* 0x001fca00078e00ff */
[----:B-1----:R-:W-:Y:S02]  /*06e0*/  LOP3.LUT R5, R2, 0x3f00, RZ, 0xc0, !PT ;  /* 0x00003f0002057812 */ /* 0x002fe400078ec0ff */
[----:B------:R-:W-:Y:S01]  /*06f0*/  MOV R2, R76 ;  /* 0x0000004c00027202 */ /* 0x000fe20000000f00 */
[----:B--2---:R-:W-:Y:S04]  /*0700*/  STS [R80+0x800], R79 ;  /* 0x0008004f50007388 */ /* 0x004fe80000000800 */
[----:B---3--:R0:W-:Y:S04]  /*0710*/  STS [R80], R77 ;  /* 0x0000004d50007388 */ /* 0x0081e80000000800 */
[----:B-----5:R1:W-:Y:S04]  /*0720*/  STS [R80+0x400], R78 ;  /* 0x0004004e50007388 */ /* 0x0203e80000000800 */
[----:B----4-:R1:W-:Y:S04]  /*0730*/  STS [R80+0xc00], R3 ;  /* 0x000c000350007388 */ /* 0x0103e80000000800 */
[----:B------:R1:W-:Y:S04]  /*0740*/  STS [R81], R4 ;  /* 0x0000000451007388 */ /* 0x0003e80000000800 */
[----:B------:R1:W-:Y:S04]  /*0750*/  STS [R81+0x400], R6 ;  /* 0x0004000651007388 */ /* 0x0003e80000000800 */
[----:B------:R1:W-:Y:S04]  /*0760*/  STS [R81+0x800], R8 ;  /* 0x0008000851007388 */ /* 0x0003e80000000800 */
[----:B------:R1:W-:Y:S01]  /*0770*/  STS [R81+0xc00], R10 ;  /* 0x000c000a51007388 */ /* 0x0003e20000000800 */
[----:B0-----:R-:W-:Y:S01]  /*0780*/  VIADD R77, R5, UR5 ;  /* 0x00000005054d7c36 */ /* 0x001fe20008000000 */
[----:B------:R-:W-:Y:S01]  /*0790*/  UMOV UR5, 0x80 ;  /* 0x0000008000057882 */ /* 0x000fe20000000000 */
[----:B------:R-:W-:Y:S06]  /*07a0*/  BAR.SYNC.DEFER_BLOCKING 0x0 ;  /* 0x0000000000007b1d */ /* 0x000fec0000010000 */
.L_x_1:
[----:B-1----:R-:W-:Y:S04]  /*07b0*/  LDS R3, [R77+UR5+-0x80] ;  /* 0xffff80054d037984 */ /* 0x002fe80008000800 */
[----:B------:R-:W0:Y:S04]  /*07c0*/  LDS.128 R4, [R2+-0x10] ;  /* 0xfffff00002047984 */ /* 0x000e280000000c00 */
[----:B------:R1:W2:Y:S04]  /*07d0*/  LDS.128 R8, [R2] ;  /* 0x0000000002087984 */ /* 0x0002a80000000c00 */
[----:B------:R-:W3:Y:S04]  /*07e0*/  LDS R78, [R77+UR5+-0x60] ;  /* 0xffffa0054d4e7984 */ /* 0x000ee80008000800 */
[----:B------:R-:W4:Y:S01]  /*07f0*/  LDS R79, [R77+UR5+-0x40] ;  /* 0xffffc0054d4f7984 */ /* 0x000f220008000800 */
[----:B-1----:R-:W-:-:S03]  /*0800*/  IADD3 R2, PT, PT, R2, 0x200, RZ ;  /* 0x0000020002027810 */ /* 0x002fc60007ffe0ff */
[----:B------:R-:W1:Y:S04]  /*0810*/  LDS R80, [R77+UR5+-0x20] ;  /* 0xffffe0054d507984 */ /* 0x000e680008000800 */
[----:B------:R-:W5:Y:S04]  /*0820*/  LDS R81, [R77+UR5] ;  /* 0x000000054d517984 */ /* 0x000f680008000800 */
[----:B------:R-:W5:Y:S01]  /*0830*/  LDS R82, [R77+UR5+0x20] ;  /* 0x000020054d527984 */ /* 0x000f620008000800 */
[C---:B0-----:R-:W-:Y:S02]  /*0840*/  IMAD R71, R3.reuse, R4, R71 ;  /* 0x0000000403477224 */ /* 0x041fe400078e0247 */
[----:B------:R-:W-:-:S02]  /*0850*/  IMAD R70, R3, R5, R70 ;  /* 0x0000000503467224 */ /* 0x000fc400078e0246 */
[C---:B------:R-:W-:Y:S02]  /*0860*/  IMAD R73, R3.reuse, R6, R73 ;  /* 0x0000000603497224 */ /* 0x040fe400078e0249 */
[C---:B------:R-:W-:Y:S02]  /*0870*/  IMAD R72, R3.reuse, R7, R72 ;  /* 0x0000000703487224 */ /* 0x040fe400078e0248 */
[C---:B--2---:R-:W-:Y:S02]  /*0880*/  IMAD R75, R3.reuse, R8, R75 ;  /* 0x00000008034b7224 */ /* 0x044fe400078e024b */
[C---:B------:R-:W-:Y:S02]  /*0890*/  IMAD R62, R3.reuse, R9, R62 ;  /* 0x00000009033e7224 */ /* 0x040fe400078e023e */
[C---:B------:R-:W-:Y:S02]  /*08a0*/  IMAD R63, R3.reuse, R10, R63 ;  /* 0x0000000a033f7224 */ /* 0x040fe400078e023f */
[----:B------:R-:W-:-:S02]  /*08b0*/  IMAD R64, R3, R11, R64 ;  /* 0x0000000b03407224 */ /* 0x000fc400078e0240 */
[C---:B---3--:R-:W-:Y:S01]  /*08c0*/  IMAD R65, R78.reuse, R4, R65 ;  /* 0x000000044e417224 */ /* 0x048fe200078e0241 */
[----:B------:R-:W0:Y:S01]  /*08d0*/  LDS R3, [R77+UR5+0x40] ;  /* 0x000040054d037984 */ /* 0x000e220008000800 */
[C---:B------:R-:W-:Y:S02]  /*08e0*/  IMAD R66, R78.reuse, R5, R66 ;  /* 0x000000054e427224 */ /* 0x040fe400078e0242 */
[C---:B------:R-:W-:Y:S02]  /*08f0*/  IMAD R67, R78.reuse, R6, R67 ;  /* 0x000000064e437224 */ /* 0x040fe400078e0243 */
[C---:B------:R-:W-:Y:S02]  /*0900*/  IMAD R68, R78.reuse, R7, R68 ;  /* 0x000000074e447224 */ /* 0x040fe400078e0244 */
[C---:B------:R-:W-:Y:S02]  /*0910*/  IMAD R69, R78.reuse, R8, R69 ;  /* 0x000000084e457224 */ /* 0x040fe400078e0245 */
[----:B------:R-:W-:-:S02]  /*0920*/  IMAD R0, R78, R9, R0 ;  /* 0x000000094e007224 */ /* 0x000fc400078e0200 */
[C---:B------:R-:W-:Y:S02]  /*0930*/  IMAD R13, R78.reuse, R10, R13 ;  /* 0x0000000a4e0d7224 */ /* 0x040fe400078e020d */
[----:B------:R-:W-:Y:S02]  /*0940*/  IMAD R12, R78, R11, R12 ;  /* 0x0000000b4e0c7224 */ /* 0x000fe400078e020c */
[----:B------:R-:W2:Y:S01]  /*0950*/  LDS R78, [R77+UR5+0x60] ;  /* 0x000060054d4e7984 */ /* 0x000ea20008000800 */
[----:B------:R-:W-:Y:S01]  /*0960*/  UIADD3 UR5, UPT, UPT, UR5, 0x4, URZ ;  /* 0x0000000405057890 */ /* 0x000fe2000fffe0ff */
[C---:B----4-:R-:W-:Y:S02]  /*0970*/  IMAD R15, R79.reuse, R4, R15 ;  /* 0x000000044f0f7224 */ /* 0x050fe400078e020f */
[C---:B------:R-:W-:Y:S01]  /*0980*/  IMAD R14, R79.reuse, R5, R14 ;  /* 0x000000054f0e7224 */ /* 0x040fe200078e020e */
[----:B------:R-:W-:Y:S01]  /*0990*/  UISETP.NE.AND UP0, UPT, UR5, 0xa0, UPT ;  /* 0x000000a00500788c */ /* 0x000fe2000bf05270 */
[----:B------:R-:W-:-:S02]  /*09a0*/  IMAD R17, R79, R6, R17 ;  /* 0x000000064f117224 */ /* 0x000fc400078e0211 */
[C---:B------:R-:W-:Y:S02]  /*09b0*/  IMAD R16, R79.reuse, R7, R16 ;  /* 0x000000074f107224 */ /* 0x040fe400078e0210 */
[C---:B------:R-:W-:Y:S02]  /*09c0*/  IMAD R19, R79.reuse, R8, R19 ;  /* 0x000000084f137224 */ /* 0x040fe400078e0213 */
[C---:B------:R-:W-:Y:S02]  /*09d0*/  IMAD R18, R79.reuse, R9, R18 ;  /* 0x000000094f127224 */ /* 0x040fe400078e0212 */
[C---:B------:R-:W-:Y:S02]  /*09e0*/  IMAD R21, R79.reuse, R10, R21 ;  /* 0x0000000a4f157224 */ /* 0x040fe400078e0215 */
[----:B------:R-:W-:Y:S02]  /*09f0*/  IMAD R20, R79, R11, R20 ;  /* 0x0000000b4f147224 */ /* 0x000fe400078e0214 */
[----:B-1----:R-:W-:-:S02]  /*0a00*/  IMAD R23, R80, R4, R23 ;  /* 0x0000000450177224 */ /* 0x002fc400078e0217 */
[C---:B------:R-:W-:Y:S02]  /*0a10*/  IMAD R22, R80.reuse, R5, R22 ;  /* 0x0000000550167224 */ /* 0x040fe400078e0216 */
[C---:B------:R-:W-:Y:S02]  /*0a20*/  IMAD R25, R80.reuse, R6, R25 ;  /* 0x0000000650197224 */ /* 0x040fe400078e0219 */
[C---:B------:R-:W-:Y:S02]  /*0a30*/  IMAD R24, R80.reuse, R7, R24 ;  /* 0x0000000750187224 */ /* 0x040fe400078e0218 */
[C---:B------:R-:W-:Y:S02]  /*0a40*/  IMAD R27, R80.reuse, R8, R27 ;  /* 0x00000008501b7224 */ /* 0x040fe400078e021b */
[C---:B------:R-:W-:Y:S02]  /*0a50*/  IMAD R26, R80.reuse, R9, R26 ;  /* 0x00000009501a7224 */ /* 0x040fe400078e021a */
[----:B------:R-:W-:-:S02]  /*0a60*/  IMAD R29, R80, R10, R29 ;  /* 0x0000000a501d7224 */ /* 0x000fc400078e021d */
[----:B------:R-:W-:Y:S02]  /*0a70*/  IMAD R28, R80, R11, R28 ;  /* 0x0000000b501c7224 */ /* 0x000fe400078e021c */
[C---:B-----5:R-:W-:Y:S02]  /*0a80*/  IMAD R31, R81.reuse, R4, R31 ;  /* 0x00000004511f7224 */ /* 0x060fe400078e021f */
[C---:B------:R-:W-:Y:S02]  /*0a90*/  IMAD R30, R81.reuse, R5, R30 ;  /* 0x00000005511e7224 */ /* 0x040fe400078e021e */
[C---:B------:R-:W-:Y:S02]  /*0aa0*/  IMAD R33, R81.reuse, R6, R33 ;  /* 0x0000000651217224 */ /* 0x040fe400078e0221 */
[C---:B------:R-:W-:Y:S02]  /*0ab0*/  IMAD R32, R81.reuse, R7, R32 ;  /* 0x0000000751207224 */ /* 0x040fe400078e0220 */
[----:B------:R-:W-:-:S02]  /*0ac0*/  IMAD R35, R81, R8, R35 ;  /* 0x0000000851237224 */ /* 0x000fc400078e0223 */
[C---:B------:R-:W-:Y:S02]  /*0ad0*/  IMAD R34, R81.reuse, R9, R34 ;  /* 0x0000000951227224 */ /* 0x040fe400078e0222 */
[C---:B------:R-:W-:Y:S02]  /*0ae0*/  IMAD R37, R81.reuse, R10, R37 ;  /* 0x0000000a51257224 */ /* 0x040fe400078e0225 */
[----:B------:R-:W-:Y:S02]  /*0af0*/  IMAD R36, R81, R11, R36 ;  /* 0x0000000b51247224 */ /* 0x000fe400078e0224 */
[C---:B------:R-:W-:Y:S02]  /*0b00*/  IMAD R39, R82.reuse, R4, R39 ;  /* 0x0000000452277224 */ /* 0x040fe400078e0227 */
[C---:B------:R-:W-:Y:S02]  /*0b10*/  IMAD R38, R82.reuse, R5, R38 ;  /* 0x0000000552267224 */ /* 0x040fe400078e0226 */
[----:B------:R-:W-:-:S02]  /*0b20*/  IMAD R41, R82, R6, R41 ;  /* 0x0000000652297224 */ /* 0x000fc400078e0229 */
[C---:B------:R-:W-:Y:S02]  /*0b30*/  IMAD R40, R82.reuse, R7, R40 ;  /* 0x0000000752287224 */ /* 0x040fe400078e0228 */
[C---:B------:R-:W-:Y:S02]  /*0b40*/  IMAD R43, R82.reuse, R8, R43 ;  /* 0x00000008522b7224 */ /* 0x040fe400078e022b */
[C---:B------:R-:W-:Y:S02]  /*0b50*/  IMAD R42, R82.reuse, R9, R42 ;  /* 0x00000009522a7224 */ /* 0x040fe400078e022a */
[C---:B------:R-:W-:Y:S02]  /*0b60*/  IMAD R45, R82.reuse, R10, R45 ;  /* 0x0000000a522d7224 */ /* 0x040fe400078e022d */
[----:B------:R-:W-:Y:S02]  /*0b70*/  IMAD R44, R82, R11, R44 ;  /* 0x0000000b522c7224 */ /* 0x000fe400078e022c */
[----:B0-----:R-:W-:-:S02]  /*0b80*/  IMAD R47, R3, R4, R47 ;  /* 0x00000004032f7224 */ /* 0x001fc400078e022f */
[C---:B------:R-:W-:Y:S02]  /*0b90*/  IMAD R46, R3.reuse, R5, R46 ;  /* 0x00000005032e7224 */ /* 0x040fe400078e022e */
[C---:B------:R-:W-:Y:S02]  /*0ba0*/  IMAD R49, R3.reuse, R6, R49 ;  /* 0x0000000603317224 */ /* 0x040fe400078e0231 */
[C---:B------:R-:W-:Y:S02]  /*0bb0*/  IMAD R48, R3.reuse, R7, R48 ;  /* 0x0000000703307224 */ /* 0x040fe400078e0230 */
[C---:B------:R-:W-:Y:S02]  /*0bc0*/  IMAD R51, R3.reuse, R8, R51 ;  /* 0x0000000803337224 */ /* 0x040fe400078e0233 */
[C---:B------:R-:W-:Y:S02]  /*0bd0*/  IMAD R50, R3.reuse, R9, R50 ;  /* 0x0000000903327224 */ /* 0x040fe400078e0232 */
[----:B------:R-:W-:-:S02]  /*0be0*/  IMAD R53, R3, R10, R53 ;  /* 0x0000000a03357224 */ /* 0x000fc400078e0235 */
[----:B------:R-:W-:Y:S02]  /*0bf0*/  IMAD R52, R3, R11, R52 ;  /* 0x0000000b03347224 */ /* 0x000fe400078e0234 */
[C---:B--2---:R-:W-:Y:S02]  /*0c00*/  IMAD R55, R78.reuse, R4, R55 ;  /* 0x000000044e377224 */ /* 0x044fe400078e0237 */
[C---:B------:R-:W-:Y:S02]  /*0c10*/  IMAD R54, R78.reuse, R5, R54 ;  /* 0x000000054e367224 */ /* 0x040fe400078e0236 */
[C---:B------:R-:W-:Y:S02]  /*0c20*/  IMAD R57, R78.reuse, R6, R57 ;  /* 0x000000064e397224 */ /* 0x040fe400078e0239 */
[C---:B------:R-:W-:Y:S02]  /*0c30*/  IMAD R56, R78.reuse, R7, R56 ;  /* 0x000000074e387224 */ /* 0x040fe400078e0238 */
[----:B------:R-:W-:-:S02]  /*0c40*/  IMAD R59, R78, R8, R59 ;  /* 0x000000084e3b7224 */ /* 0x000fc400078e023b */
[C---:B------:R-:W-:Y:S02]  /*0c50*/  IMAD R58, R78.reuse, R9, R58 ;  /* 0x000000094e3a7224 */ /* 0x040fe400078e023a */
[C---:B------:R-:W-:Y:S02]  /*0c60*/  IMAD R61, R78.reuse, R10, R61 ;  /* 0x0000000a4e3d7224 */ /* 0x040fe400078e023d */
[----:B------:R-:W-:Y:S01]  /*0c70*/  IMAD R60, R78, R11, R60 ;  /* 0x0000000b4e3c7224 */ /* 0x000fe200078e023c */
[----:B------:R-:W-:Y:S06]  /*0c80*/  BRA.U UP0, `(.L_x_1) ;  /* 0xfffffff900c87547 */ /* 0x000fec000b83ffff */
[----:B------:R-:W-:Y:S01]  /*0c90*/  BAR.SYNC.DEFER_BLOCKING 0x0 ;  /* 0x0000000000007b1d */ /* 0x000fe20000010000 */
[----:B------:R-:W-:Y:S02]  /*0ca0*/  UIADD3 UR8, UP0, UPT, UR8, 0x20, URZ ;  /* 0x0000002008087890 */ /* 0x000fe4000ff1e0ff */
[----:B------:R-:W-:Y:S02]  /*0cb0*/  UIADD3 UR4, UPT, UPT, UR4, 0x8, URZ ;  /* 0x0000000804047890 */ /* 0x000fe4000fffe0ff */
[----:B------:R-:W-:Y:S02]  /*0cc0*/  UIADD3.X UR9, UPT, UPT, URZ, UR9, URZ, UP0, !UPT ;  /* 0x00000009ff097290 */ /* 0x000fe400087fe4ff */
[----:B------:R-:W-:Y:S02]  /*0cd0*/  UISETP.GE.AND UP0, UPT, UR4, UR13, UPT ;  /* 0x0000000d0400728c */ /* 0x000fe4000bf06270 */
[----:B------:R-:W-:-:S04]  /*0ce0*/  USHF.L.U32 UR5, UR11, 0x3, URZ ;  /* 0x000000030b057899 */ /* 0x000fc800080006ff */
[----:B------:R-:W-:-:S03]  /*0cf0*/  UIMAD.WIDE UR6, UR5, 0x4, UR6 ;  /* 0x00000004050678a5 */ /* 0x000fc6000f8e0206 */
[----:B------:R-:W-:Y:S09]  /*0d00*/  BRA.U !UP0, `(.L_x_2) ;  /* 0xfffffff508a87547 */ /* 0x000ff2000b83ffff */
.L_x_0:
[----:B------:R-:W1:Y:S01]  /*0d10*/  S2R R3, SR_TID.X ;  /* 0x0000000000037919 */ /* 0x000e620000002100 */
[----:B------:R-:W-:Y:S01]  /*0d20*/  S2UR UR4, SR_CTAID.Y ;  /* 0x00000000000479c3 */ /* 0x000fe20000002600 */
[----:B------:R-:W2:Y:S01]  /*0d30*/  LDCU UR8, c[0x0][0x3a0] ;  /* 0x00007400ff0877ac */ /* 0x000ea20008000800 */
[----:B------:R-:W3:Y:S06]  /*0d40*/  LDCU.64 UR6, c[0x0][0x390] ;  /* 0x00007200ff0677ac */ /* 0x000eec0008000a00 */
[----:B------:R-:W2:Y:S01]  /*0d50*/  S2UR UR5, SR_CTAID.X ;  /* 0x00000000000579c3 */ /* 0x000ea20000002500 */
[----:B-1----:R-:W-:Y:S01]  /*0d60*/  SHF.R.U32.HI R2, RZ, 0x4, R3 ;  /* 0x00000004ff027819 */ /* 0x002fe20000011603 */
[----:B------:R-:W-:Y:S01]  /*0d70*/  IMAD.SHL.U32 R3, R3, 0x8, RZ ;  /* 0x0000000803037824 */ /* 0x000fe200078e00ff */
[----:B--2---:R-:W-:-:S03]  /*0d80*/  UIMAD UR4, UR4, UR8, UR5 ;  /* 0x00000008040472a4 */ /* 0x004fc6000f8e0205 */
[----:B------:R-:W-:Y:S01]  /*0d90*/  IMAD R2, R2, UR8, RZ ;  /* 0x0000000802027c24 */ /* 0x000fe2000f8e02ff */
[----:B------:R-:W-:Y:S01]  /*0da0*/  LOP3.LUT R3, R3, 0x78, RZ, 0xc0, !PT ;  /* 0x0000007803037812 */ /* 0x000fe200078ec0ff */
[----:B------:R-:W-:-:S03]  /*0db0*/  USHF.L.U32 UR4, UR4, 0x7, URZ ;  /* 0x0000000704047899 */ /* 0x000fc600080006ff */
[----:B------:R-:W-:Y:S01]  /*0dc0*/  LEA R2, R2, R3, 0x3 ;  /* 0x0000000302027211 */ /* 0x000fe200078e18ff */
[----:B------:R-:W-:-:S03]  /*0dd0*/  USHF.R.S32.HI UR5, URZ, 0x1f, UR4 ;  /* 0x0000001fff057899 */ /* 0x000fc60008011404 */
[C---:B------:R-:W-:Y:S01]  /*0de0*/  IADD3 R5, P0, PT, R2.reuse, UR4, RZ ;  /* 0x0000000402057c10 */ /* 0x040fe2000ff1e0ff */
[----:B------:R-:W-:-:S03]  /*0df0*/  VIADD R3, R2, UR8 ;  /* 0x0000000802037c36 */ /* 0x000fc60008000000 */
[----:B------:R-:W-:Y:S02]  /*0e00*/  LEA.HI.X.SX32 R2, R2, UR5, 0x1, P0 ;  /* 0x0000000502027c11 */ /* 0x000fe400080f0eff */
[----:B---3--:R-:W-:Y:S02]  /*0e10*/  LEA R6, P0, R5, UR6, 0x2 ;  /* 0x0000000605067c11 */ /* 0x008fe4000f8010ff */
[----:B------:R-:W-:Y:S02]  /*0e20*/  IADD3 R4, P1, PT, R3, UR4, RZ ;  /* 0x0000000403047c10 */ /* 0x000fe4000ff3e0ff */
[----:B------:R-:W-:Y:S02]  /*0e30*/  LEA.HI.X R7, R5, UR7, R2, 0x2, P0 ;  /* 0x0000000705077c11 */ /* 0x000fe400080f1402 */
[C---:B------:R-:W-:Y:S02]  /*0e40*/  LEA.HI.X.SX32 R5, R3.reuse, UR5, 0x1, P1 ;  /* 0x0000000503057c11 */ /* 0x040fe400088f0eff */
[----:B------:R-:W-:Y:S01]  /*0e50*/  LEA R2, P0, R4, UR6, 0x2 ;  /* 0x0000000604027c11 */ /* 0x000fe2000f8010ff */
[----:B0-----:R0:W-:Y:S01]  /*0e60*/  STG.E desc[UR14][R6.64+0x14], R62 ;  /* 0x0000143e06007986 */ /* 0x0011e2000c10190e */
[----:B------:R-:W-:-:S02]  /*0e70*/  IADD3 R8, PT, PT, R3, UR8, RZ ;  /* 0x0000000803087c10 */ /* 0x000fc4000fffe0ff */
[----:B------:R-:W-:Y:S01]  /*0e80*/  LEA.HI.X R3, R4, UR7, R5, 0x2, P0 ;  /* 0x0000000704037c11 */ /* 0x000fe200080f1405 */
[----:B------:R-:W-:Y:S01]  /*0e90*/  STG.E desc[UR14][R6.64], R71 ;  /* 0x0000004706007986 */ /* 0x000fe2000c10190e */
[----:B------:R-:W-:-:S03]  /*0ea0*/  IADD3 R5, P0, PT, R8, UR4, RZ ;  /* 0x0000000408057c10 */ /* 0x000fc6000ff1e0ff */
[----:B------:R-:W-:Y:S01]  /*0eb0*/  STG.E desc[UR14][R6.64+0x4], R70 ;  /* 0x0000044606007986 */ /* 0x000fe2000c10190e */
[C---:B------:R-:W-:Y:S02]  /*0ec0*/  LEA.HI.X.SX32 R10, R8.reuse, UR5, 0x1, P0 ;  /* 0x00000005080a7c11 */ /* 0x040fe400080f0eff */
[C---:B------:R-:W-:Y:S01]  /*0ed0*/  LEA R4, P0, R5.reuse, UR6, 0x2 ;  /* 0x0000000605047c11 */ /* 0x040fe2000f8010ff */
[----:B------:R-:W-:Y:S03]  /*0ee0*/  STG.E desc[UR14][R6.64+0x8], R73 ;  /* 0x0000084906007986 */ /* 0x000fe6000c10190e */
[----:B------:R-:W-:Y:S01]  /*0ef0*/  LEA.HI.X R5, R5, UR7, R10, 0x2, P0 ;  /* 0x0000000705057c11 */ /* 0x000fe200080f140a */
[----:B------:R-:W-:Y:S01]  /*0f00*/  VIADD R10, R8, UR8 ;  /* 0x00000008080a7c36 */ /* 0x000fe20008000000 */
[----:B------:R-:W-:Y:S04]  /*0f10*/  STG.E desc[UR14][R6.64+0xc], R72 ;  /* 0x00000c4806007986 */ /* 0x000fe8000c10190e */
[C---:B------:R-:W-:Y:S01]  /*0f20*/  IADD3 R9, P0, PT, R10.reuse, UR4, RZ ;  /* 0x000000040a097c10 */ /* 0x040fe2000ff1e0ff */
[----:B------:R-:W-:Y:S03]  /*0f30*/  STG.E desc[UR14][R6.64+0x10], R75 ;  /* 0x0000104b06007986 */ /* 0x000fe6000c10190e */
[----:B0-----:R-:W-:Y:S01]  /*0f40*/  LEA.HI.X.SX32 R62, R10, UR5, 0x1, P0 ;  /* 0x000000050a3e7c11 */ /* 0x001fe200080f0eff */
[----:B------:R-:W-:Y:S01]  /*0f50*/  STG.E desc[UR14][R6.64+0x18], R63 ;  /* 0x0000183f06007986 */ /* 0x000fe2000c10190e */
[----:B------:R-:W-:-:S02]  /*0f60*/  LEA R8, P0, R9, UR6, 0x2 ;  /* 0x0000000609087c11 */ /* 0x000fc4000f8010ff */
[----:B------:R-:W-:Y:S01]  /*0f70*/  IADD3 R10, PT, PT, R10, UR8, RZ ;  /* 0x000000080a0a7c10 */ /* 0x000fe2000fffe0ff */
[----:B------:R0:W-:Y:S01]  /*0f80*/  STG.E desc[UR14][R6.64+0x1c], R64 ;  /* 0x00001c4006007986 */ /* 0x0001e2000c10190e */
[----:B------:R-:W-:-:S03]  /*0f90*/  LEA.HI.X R9, R9, UR7, R62, 0x2, P0 ;  /* 0x0000000709097c11 */ /* 0x000fc600080f143e */
[----:B------:R1:W-:Y:S04]  /*0fa0*/  STG.E desc[UR14][R2.64+0x14], R0 ;  /* 0x0000140002007986 */ /* 0x0003e8000c10190e */
[----:B------:R-:W-:Y:S01]  /*0fb0*/  STG.E desc[UR14][R2.64], R65 ;  /* 0x0000004102007986 */ /* 0x000fe2000c10190e */
[----:B0-----:R-:W-:-:S03]  /*0fc0*/  IADD3 R7, P0, PT, R10, UR4, RZ ;  /* 0x000000040a077c10 */ /* 0x001fc6000ff1e0ff */
[----:B------:R-:W-:Y:S01]  /*0fd0*/  STG.E desc[UR14][R2.64+0x4], R66 ;  /* 0x0000044202007986 */ /* 0x000fe2000c10190e */
[C---:B-1----:R-:W-:Y:S01]  /*0fe0*/  LEA.HI.X.SX32 R0, R10.reuse, UR5, 0x1, P0 ;  /* 0x000000050a007c11 */ /* 0x042fe200080f0eff */
[----:B------:R-:W-:Y:S01]  /*0ff0*/  VIADD R10, R10, UR8 ;  /* 0x000000080a0a7c36 */ /* 0x000fe20008000000 */
[C---:B------:R-:W-:Y:S01]  /*1000*/  LEA R6, P0, R7.reuse, UR6, 0x2 ;  /* 0x0000000607067c11 */ /* 0x040fe2000f8010ff */
[----:B------:R-:W-:Y:S03]  /*1010*/  STG.E desc[UR14][R2.64+0x8], R67 ;  /* 0x0000084302007986 */ /* 0x000fe6000c10190e */
[----:B------:R-:W-:Y:S01]  /*1020*/  LEA.HI.X R7, R7, UR7, R0, 0x2, P0 ;  /* 0x0000000707077c11 */ /* 0x000fe200080f1400 */
[----:B------:R-:W-:Y:S01]  /*1030*/  STG.E desc[UR14][R2.64+0xc], R68 ;  /* 0x00000c4402007986 */ /* 0x000fe2000c10190e */
[----:B------:R-:W-:-:S03]  /*1040*/  IADD3 R0, P0, PT, R10, UR4, RZ ;  /* 0x000000040a007c10 */ /* 0x000fc6000ff1e0ff */
[----:B------:R-:W-:Y:S04]  /*1050*/  STG.E desc[UR14][R2.64+0x10], R69 ;  /* 0x0000104502007986 */ /* 0x000fe8000c10190e */
[----:B------:R-:W-:Y:S04]  /*1060*/  STG.E desc[UR14][R2.64+0x18], R13 ;  /* 0x0000180d02007986 */ /* 0x000fe8000c10190e */
[----:B------:R0:W-:Y:S04]  /*1070*/  STG.E desc[UR14][R2.64+0x1c], R12 ;  /* 0x00001c0c02007986 */ /* 0x0001e8000c10190e */
[----:B------:R-:W-:Y:S04]  /*1080*/  STG.E desc[UR14][R4.64], R15 ;  /* 0x0000000f04007986 */ /* 0x000fe8000c10190e */
[----:B------:R-:W-:Y:S01]  /*1090*/  STG.E desc[UR14][R4.64+0x4], R14 ;  /* 0x0000040e04007986 */ /* 0x000fe2000c10190e */
[----:B0-----:R-:W-:-:S03]  /*10a0*/  LEA.HI.X.SX32 R3, R10, UR5, 0x1, P0 ;  /* 0x000000050a037c11 */ /* 0x001fc600080f0eff */
[----:B------:R-:W-:Y:S01]  /*10b0*/  STG.E desc[UR14][R4.64+0x8], R17 ;  /* 0x0000081104007986 */ /* 0x000fe2000c10190e */
[----:B------:R-:W-:Y:S02]  /*10c0*/  LEA R2, P0, R0, UR6, 0x2 ;  /* 0x0000000600027c11 */ /* 0x000fe4000f8010ff */
[----:B------:R-:W-:Y:S01]  /*10d0*/  IADD3 R10, PT, PT, R10, UR8, RZ ;  /* 0x000000080a0a7c10 */ /* 0x000fe2000fffe0ff */
[----:B------:R-:W-:Y:S01]  /*10e0*/  STG.E desc[UR14][R4.64+0xc], R16 ;  /* 0x00000c1004007986 */ /* 0x000fe2000c10190e */
[----:B------:R-:W-:Y:S02]  /*10f0*/  LEA.HI.X R3, R0, UR7, R3, 0x2, P0 ;  /* 0x0000000700037c11 */ /* 0x000fe400080f1403 */
[C---:B------:R-:W-:Y:S01]  /*1100*/  IADD3 R0, P0, PT, R10.reuse, UR4, RZ ;  /* 0x000000040a007c10 */ /* 0x040fe2000ff1e0ff */
[----:B------:R-:W-:Y:S04]  /*1110*/  STG.E desc[UR14][R4.64+0x10], R19 ;  /* 0x0000101304007986 */ /* 0x000fe8000c10190e */
        /* <DEDUP_REMOVED lines=20> */
[----:B------:R-:W-:-:S03]  /*1260*/  LEA R8, P0, R0, UR6, 0x2 ;  /* 0x0000000600087c11 */ /* 0x000fc6000f8010ff */
[----:B------:R-:W-:Y:S01]  /*1270*/  STG.E desc[UR14][R6.64+0xc], R32 ;  /* 0x00000c2006007986 */ /* 0x000fe2000c10190e */
[----:B------:R-:W-:-:S03]  /*1280*/  LEA.HI.X R9, R0, UR7, R9, 0x2, P0 ;  /* 0x0000000700097c11 */ /* 0x000fc600080f1409 */
[----:B------:R-:W-:Y:S04]  /*1290*/  STG.E desc[UR14][R6.64+0x10], R35 ;  /* 0x0000102306007986 */ /* 0x000fe8000c10190e */
        /* <DEDUP_REMOVED lines=26> */
[----:B------:R-:W-:Y:S01]  /*1440*/  STG.E desc[UR14][R8.64+0x1c], R60 ;  /* 0x00001c3c08007986 */ /* 0x000fe2000c10190e */
[----:B------:R-:W-:Y:S05]  /*1450*/  EXIT ;  /* 0x000000000000794d */ /* 0x000fea0003800000 */
.L_x_3:
[----:B------:R-:W-:-:S00]  /*1460*/  BRA `(.L_x_3) ;  /* 0xfffffffc00fc7947 */ /* 0x000fc0000383ffff */
[----:B------:R-:W-:-:S00]  /*1470*/  NOP ;  /* 0x0000000000007918 */ /* 0x000fc00000000000 */
        /* <DEDUP_REMOVED lines=8> */
.L_x_4:


//--------------------- .nv.shared._Z10matrix_mulPiS_S_iii --------------------------
	.section	.nv.shared._Z10matrix_mulPiS_S_iii,"aw",@nobits
	.sectionflags	@""
	.align	4
.nv.shared._Z10matrix_mulPiS_S_iii:
	.zero		9216


//--------------------- .nv.shared.reserved.0     --------------------------
	.section	.nv.shared.reserved.0,"aw",@nobits
	.weak		__nv_reservedSMEM_offset_0_alias
	.size		__nv_reservedSMEM_offset_0_alias, 0, 64
	.other		__nv_reservedSMEM_offset_0_alias,@"STO_CUDA_RESERVED_SHARED STV_DEFAULT"
__nv_reservedSMEM_offset_0_alias:
	.zero		0
	.zero		64


//--------------------- .nv.constant0._Z10matrix_mulPiS_S_iii --------------------------
	.section	.nv.constant0._Z10matrix_mulPiS_S_iii,"a",@progbits
	.sectionflags	@""
	.align	4
.nv.constant0._Z10matrix_mulPiS_S_iii:
	.zero		932


//--------------------- SYMBOLS --------------------------

	.type		.nv.reservedSmem.offset0,@object
	.size		.nv.reservedSmem.offset0,0x4
	.type		.nv.reservedSmem.cap,@object
	.size		.nv.reservedSmem.cap,0x4
